//
// Generated by NVIDIA NVVM Compiler
//
// Compiler Build ID: CL-36424714
// Cuda compilation tools, release 13.0, V13.0.88
// Based on NVVM 20.0.0
//

.version 9.0
.target sm_100
.address_size 64

	// .globl	outerProduct

.visible .entry outerProduct(
	.param .u64 .ptr .align 1 outerProduct_param_0,
	.param .u64 .ptr .align 1 outerProduct_param_1,
	.param .u64 .ptr .align 1 outerProduct_param_2,
	.param .u32 outerProduct_param_3
)
{
	.reg .pred 	%p<2>;
	.reg .b32 	%r<11>;
	.reg .b64 	%rd<15>;
	.reg .b64 	%fd<4>;

	ld.param.u64 	%rd1, [outerProduct_param_0];
	ld.param.u64 	%rd2, [outerProduct_param_1];
	ld.param.u64 	%rd3, [outerProduct_param_2];
	ld.param.u32 	%r3, [outerProduct_param_3];
	mov.u32 	%r4, %ctaid.y;
	mov.u32 	%r5, %ntid.y;
	mov.u32 	%r6, %tid.y;
	mad.lo.s32 	%r1, %r4, %r5, %r6;
	mov.u32 	%r7, %ctaid.x;
	mov.u32 	%r8, %ntid.x;
	mov.u32 	%r9, %tid.x;
	mad.lo.s32 	%r2, %r7, %r8, %r9;
	max.s32 	%r10, %r1, %r2;
	setp.ge.s32 	%p1, %r10, %r3;
	@%p1 bra 	$L__BB0_2;
	cvta.to.global.u64 	%rd4, %rd1;
	cvta.to.global.u64 	%rd5, %rd2;
	cvta.to.global.u64 	%rd6, %rd3;
	mul.wide.u32 	%rd7, %r1, 8;
	add.s64 	%rd8, %rd4, %rd7;
	ld.global.f64 	%fd1, [%rd8];
	mul.wide.s32 	%rd9, %r2, 8;
	add.s64 	%rd10, %rd5, %rd9;
	ld.global.f64 	%fd2, [%rd10];
	mul.f64 	%fd3, %fd1, %fd2;
	add.s64 	%rd11, %rd6, %rd7;
	ld.global.u64 	%rd12, [%rd11];
	cvta.to.global.u64 	%rd13, %rd12;
	add.s64 	%rd14, %rd13, %rd9;
	st.global.f64 	[%rd14], %fd3;
$L__BB0_2:
	ret;

}


// ===== COMPILED SASS (sm_100) =====

	.target	sm_100

	.elftype	@"ET_EXEC"


//--------------------- .note.nv.tkinfo           --------------------------
	.section	.note.nv.tkinfo,"",@"SHT_NOTE"
	.sectionflags	@"SHF_NOTE_NV_TKINFO"
	.tkinfo
        /*0018*/ 	.word	0x00000002
        /*0030*/ 	.string	""
        /*0030*/ 	.string	"ptxas"
        /*0030*/ 	.string	"Cuda compilation tools, release 13.0, V13.0.88"
        /*0030*/ 	.string	"Build cuda_13.0.r13.0/compiler.36424714_0"
        /*0030*/ 	.string	"-arch sm_100 -m 64 "



//--------------------- .note.nv.cuinfo           --------------------------
	.section	.note.nv.cuinfo,"",@"SHT_NOTE"
	.sectionflags	@"SHF_NOTE_NV_CUINFO"
        /*0018*/ 	.short	0x0002
        /*001a*/ 	.short	0x0064
        /*001c*/ 	.short	0x0082
	.zero		2


//--------------------- .nv.info                  --------------------------
	.section	.nv.info,"",@"SHT_CUDA_INFO"
	.align	4


	//----- nvinfo : EIATTR_REGCOUNT
	.align		4
        /*0000*/ 	.byte	0x04, 0x2f
        /*0002*/ 	.short	(.L_1 - .L_0)
	.align		4
.L_0:
        /*0004*/ 	.word	index@(outerProduct)
        /*0008*/ 	.word	0x0000000e


	//----- nvinfo : EIATTR_FRAME_SIZE
	.align		4
.L_1:
        /*000c*/ 	.byte	0x04, 0x11
        /*000e*/ 	.short	(.L_3 - .L_2)
	.align		4
.L_2:
        /*0010*/ 	.word	index@(outerProduct)
        /*0014*/ 	.word	0x00000000


	//----- nvinfo : EIATTR_MIN_STACK_SIZE
	.align		4
.L_3:
        /*0018*/ 	.byte	0x04, 0x12
        /*001a*/ 	.short	(.L_5 - .L_4)
	.align		4
.L_4:
        /*001c*/ 	.word	index@(outerProduct)
        /*0020*/ 	.word	0x00000000
.L_5:


//--------------------- .nv.compat                --------------------------
	.section	.nv.compat,"",@"SHT_CUDA_COMPAT_INFO"
	.align	4
        /*0000*/ 	.byte	0x02, 0x09, 0x00, 0x00, 0x02, 0x02, 0x01, 0x00, 0x02, 0x05, 0x05, 0x00, 0x03, 0x07, 0x01, 0x01
        /*0010*/ 	.byte	0x02, 0x03, 0x00, 0x00, 0x02, 0x06, 0x01, 0x00, 0x04, 0x0b, 0x08, 0x00, 0x01, 0x00, 0x00, 0x00
        /*0020*/ 	.byte	0x00, 0x00, 0x00, 0x00


//--------------------- .nv.info.outerProduct     --------------------------
	.section	.nv.info.outerProduct,"",@"SHT_CUDA_INFO"
	.sectionflags	@""
	.align	4


	//----- nvinfo : EIATTR_CUDA_API_VERSION
	.align		4
        /*0000*/ 	.byte	0x04, 0x37
        /*0002*/ 	.short	(.L_7 - .L_6)
.L_6:
        /*0004*/ 	.word	0x00000082


	//----- nvinfo : EIATTR_KPARAM_INFO
	.align		4
.L_7:
        /*0008*/ 	.byte	0x04, 0x17
        /*000a*/ 	.short	(.L_9 - .L_8)
.L_8:
        /*000c*/ 	.word	0x00000000
        /*0010*/ 	.short	0x0003
        /*0012*/ 	.short	0x0018
        /*0014*/ 	.byte	0x00, 0xf0, 0x11, 0x00


	//----- nvinfo : EIATTR_KPARAM_INFO
	.align		4
.L_9:
        /*0018*/ 	.byte	0x04, 0x17
        /*001a*/ 	.short	(.L_11 - .L_10)
.L_10:
        /*001c*/ 	.word	0x00000000
        /*0020*/ 	.short	0x0002
        /*0022*/ 	.short	0x0010
        /*0024*/ 	.byte	0x00, 0xf5, 0x21, 0x00


	//----- nvinfo : EIATTR_KPARAM_INFO
	.align		4
.L_11:
        /*0028*/ 	.byte	0x04, 0x17
        /*002a*/ 	.short	(.L_13 - .L_12)
.L_12:
        /*002c*/ 	.word	0x00000000
        /*0030*/ 	.short	0x0001
        /*0032*/ 	.short	0x0008
        /*0034*/ 	.byte	0x00, 0xf5, 0x21, 0x00


	//----- nvinfo : EIATTR_KPARAM_INFO
	.align		4
.L_13:
        /*0038*/ 	.byte	0x04, 0x17
        /*003a*/ 	.short	(.L_15 - .L_14)
.L_14:
        /*003c*/ 	.word	0x00000000
        /*0040*/ 	.short	0x0000
        /*0042*/ 	.short	0x0000
        /*0044*/ 	.byte	0x00, 0xf5, 0x21, 0x00


	//----- nvinfo : EIATTR_SPARSE_MMA_MASK
	.align		4
.L_15:
        /*0048*/ 	.byte	0x03, 0x50
        /*004a*/ 	.short	0x0000


	//----- nvinfo : EIATTR_MAXREG_COUNT
	.align		4
        /*004c*/ 	.byte	0x03, 0x1b
        /*004e*/ 	.short	0x00ff


	//----- nvinfo : EIATTR_MERCURY_ISA_VERSION
	.align		4
        /*0050*/ 	.byte	0x03, 0x5f
        /*0052*/ 	.short	0x0101


	//----- nvinfo : EIATTR_VRC_CTA_INIT_COUNT
	.align		4
        /*0054*/ 	.byte	0x02, 0x4a
	.zero		1
	.zero		1


	//----- nvinfo : EIATTR_EXIT_INSTR_OFFSETS
	.align		4
        /*0058*/ 	.byte	0x04, 0x1c
        /*005a*/ 	.short	(.L_17 - .L_16)


	//   ....[0]....
.L_16:
        /*005c*/ 	.word	0x000000c0


	//   ....[1]....
        /*0060*/ 	.word	0x000001a0


	//----- nvinfo : EIATTR_CBANK_PARAM_SIZE
	.align		4
.L_17:
        /*0064*/ 	.byte	0x03, 0x19
        /*0066*/ 	.short	0x001c


	//----- nvinfo : EIATTR_PARAM_CBANK
	.align		4
        /*0068*/ 	.byte	0x04, 0x0a
        /*006a*/ 	.short	(.L_19 - .L_18)
	.align		4
.L_18:
        /*006c*/ 	.word	index@(.nv.constant0.outerProduct)
        /*0070*/ 	.short	0x0380
        /*0072*/ 	.short	0x001c


	//----- nvinfo : EIATTR_SW_WAR
	.align		4
.L_19:
        /*0074*/ 	.byte	0x04, 0x36
        /*0076*/ 	.short	(.L_21 - .L_20)
.L_20:
        /*0078*/ 	.word	0x00000008
.L_21:


//--------------------- .nv.callgraph             --------------------------
	.section	.nv.callgraph,"",@"SHT_CUDA_CALLGRAPH"
	.align	4
	.sectionentsize	8
	.align		4
        /*0000*/ 	.word	0x00000000
	.align		4
        /*0004*/ 	.word	0xffffffff
	.align		4
        /*0008*/ 	.word	0x00000000
	.align		4
        /*000c*/ 	.word	0xfffffffe
	.align		4
        /*0010*/ 	.word	0x00000000
	.align		4
        /*0014*/ 	.word	0xfffffffd
	.align		4
        /*0018*/ 	.word	0x00000000
	.align		4
        /*001c*/ 	.word	0xfffffffc


//--------------------- .text.outerProduct        --------------------------
	.section	.text.outerProduct,"ax",@progbits
	.align	128
        .global         outerProduct
        .type           outerProduct,@function
        .size           outerProduct,(.L_x_1 - outerProduct)
        .other          outerProduct,@"STO_CUDA_ENTRY STV_DEFAULT"
outerProduct:
.text.outerProduct:
[----:B------:R-:W-:Y:S01]  /*0000*/  LDC R1, c[0x0][0x37c] ;  /* 0x0000df00ff017b82 */ /* 0x000fe20000000800 */
[----:B------:R-:W0:Y:S07]  /*0010*/  S2R R0, SR_TID.Y ;  /* 0x0000000000007919 */ /* 0x000e2e0000002200 */
[----:B------:R-:W0:Y:S01]  /*0020*/  LDC R7, c[0x0][0x364] ;  /* 0x0000d900ff077b82 */ /* 0x000e220000000800 */
[----:B------:R-:W1:Y:S01]  /*0030*/  LDCU UR6, c[0x0][0x398] ;  /* 0x00007300ff0677ac */ /* 0x000e620008000800 */
[----:B------:R-:W2:Y:S06]  /*0040*/  S2R R2, SR_TID.X ;  /* 0x0000000000027919 */ /* 0x000eac0000002100 */
[----:B------:R-:W0:Y:S08]  /*0050*/  S2UR UR4, SR_CTAID.Y ;  /* 0x00000000000479c3 */ /* 0x000e300000002600 */
[----:B------:R-:W2:Y:S08]  /*0060*/  S2UR UR5, SR_CTAID.X ;  /* 0x00000000000579c3 */ /* 0x000eb00000002500 */
[----:B------:R-:W2:Y:S01]  /*0070*/  LDC R11, c[0x0][0x360] ;  /* 0x0000d800ff0b7b82 */ /* 0x000ea20000000800 */
[----:B0-----:R-:W-:-:S02]  /*0080*/  IMAD R7, R7, UR4, R0 ;  /* 0x0000000407077c24 */ /* 0x001fc4000f8e0200 */
[----:B--2---:R-:W-:-:S05]  /*0090*/  IMAD R11, R11, UR5, R2 ;  /* 0x000000050b0b7c24 */ /* 0x004fca000f8e0202 */
[----:B------:R-:W-:-:S04]  /*00a0*/  VIMNMX R0, PT, PT, R7, R11, !PT ;  /* 0x0000000b07007248 */ /* 0x000fc80007fe0100 */
[----:B-1----:R-:W-:-:S13]  /*00b0*/  ISETP.GE.AND P0, PT, R0, UR6, PT ;  /* 0x0000000600007c0c */ /* 0x002fda000bf06270 */
[----:B------:R-:W-:Y:S05]  /*00c0*/  @P0 EXIT ;  /* 0x000000000000094d */ /* 0x000fea0003800000 */
[----:B------:R-:W0:Y:S01]  /*00d0*/  LDC.64 R2, c[0x0][0x380] ;  /* 0x0000e000ff027b82 */ /* 0x000e220000000a00 */
[----:B------:R-:W1:Y:S07]  /*00e0*/  LDCU.64 UR4, c[0x0][0x358] ;  /* 0x00006b00ff0477ac */ /* 0x000e6e0008000a00 */
[----:B------:R-:W2:Y:S08]  /*00f0*/  LDC.64 R4, c[0x0][0x388] ;  /* 0x0000e200ff047b82 */ /* 0x000eb00000000a00 */
[----:B------:R-:W3:Y:S01]  /*0100*/  LDC.64 R8, c[0x0][0x390] ;  /* 0x0000e400ff087b82 */ /* 0x000ee20000000a00 */
[----:B0-----:R-:W-:-:S06]  /*0110*/  IMAD.WIDE.U32 R2, R7, 0x8, R2 ;  /* 0x0000000807027825 */ /* 0x001fcc00078e0002 */
[----:B-1----:R-:W4:Y:S01]  /*0120*/  LDG.E.64 R2, desc[UR4][R2.64] ;  /* 0x0000000402027981 */ /* 0x002f22000c1e1b00 */
[----:B--2---:R-:W-:-:S06]  /*0130*/  IMAD.WIDE R4, R11, 0x8, R4 ;  /* 0x000000080b047825 */ /* 0x004fcc00078e0204 */
[----:B------:R-:W4:Y:S01]  /*0140*/  LDG.E.64 R4, desc[UR4][R4.64] ;  /* 0x0000000404047981 */ /* 0x000f22000c1e1b00 */
[----:B---3--:R-:W-:-:S06]  /*0150*/  IMAD.WIDE.U32 R8, R7, 0x8, R8 ;  /* 0x0000000807087825 */ /* 0x008fcc00078e0008 */
[----:B------:R-:W2:Y:S01]  /*0160*/  LDG.E.64 R8, desc[UR4][R8.64] ;  /* 0x0000000408087981 */ /* 0x000ea2000c1e1b00 */
[----:B----4-:R-:W-:Y:S01]  /*0170*/  DMUL R6, R2, R4 ;  /* 0x0000000402067228 */ /* 0x010fe20000000000 */
[----:B--2---:R-:W-:-:S06]  /*0180*/  IMAD.WIDE R10, R11, 0x8, R8 ;  /* 0x000000080b0a7825 */ /* 0x004fcc00078e0208 */
[----:B------:R-:W-:Y:S01]  /*0190*/  STG.E.64 desc[UR4][R10.64], R6 ;  /* 0x000000060a007986 */ /* 0x000fe2000c101b04 */
[----:B------:R-:W-:Y:S05]  /*01a0*/  EXIT ;  /* 0x000000000000794d */ /* 0x000fea0003800000 */
.L_x_0:
[----:B------:R-:W-:-:S00]  /*01b0*/  BRA `(.L_x_0) ;  /* 0xfffffffc00fc7947 */ /* 0x000fc0000383ffff */
[----:B------:R-:W-:-:S00]  /*01c0*/  NOP ;  /* 0x0000000000007918 */ /* 0x000fc00000000000 */
        /* <DEDUP_REMOVED lines=11> */
.L_x_1:


//--------------------- .nv.shared.reserved.0     --------------------------
	.section	.nv.shared.reserved.0,"aw",@nobits
	.weak		__nv_reservedSMEM_offset_0_alias
	.size		__nv_reservedSMEM_offset_0_alias, 0, 64
	.other		__nv_reservedSMEM_offset_0_alias,@"STO_CUDA_RESERVED_SHARED STV_DEFAULT"
__nv_reservedSMEM_offset_0_alias:
	.zero		0
	.zero		64


//--------------------- .nv.constant0.outerProduct --------------------------
	.section	.nv.constant0.outerProduct,"a",@progbits
	.sectionflags	@""
	.align	4
.nv.constant0.outerProduct:
	.zero		924


//--------------------- SYMBOLS --------------------------

	.type		.nv.reservedSmem.offset0,@object
	.size		.nv.reservedSmem.offset0,0x4
